//
// Generated by NVIDIA NVVM Compiler
//
// Compiler Build ID: CL-36424714
// Cuda compilation tools, release 13.0, V13.0.88
// Based on NVVM 20.0.0
//

.version 9.0
.target sm_100
.address_size 64

	// .globl	_Z15NormalizeKernelPKfiiiPf

.visible .entry _Z15NormalizeKernelPKfiiiPf(
	.param .u64 .ptr .align 1 _Z15NormalizeKernelPKfiiiPf_param_0,
	.param .u32 _Z15NormalizeKernelPKfiiiPf_param_1,
	.param .u32 _Z15NormalizeKernelPKfiiiPf_param_2,
	.param .u32 _Z15NormalizeKernelPKfiiiPf_param_3,
	.param .u64 .ptr .align 1 _Z15NormalizeKernelPKfiiiPf_param_4
)
{
	.reg .pred 	%p<5>;
	.reg .b32 	%r<13>;
	.reg .b32 	%f<6>;
	.reg .b64 	%rd<8>;

	ld.param.u64 	%rd1, [_Z15NormalizeKernelPKfiiiPf_param_0];
	ld.param.u32 	%r4, [_Z15NormalizeKernelPKfiiiPf_param_1];
	ld.param.u32 	%r5, [_Z15NormalizeKernelPKfiiiPf_param_2];
	ld.param.u32 	%r3, [_Z15NormalizeKernelPKfiiiPf_param_3];
	ld.param.u64 	%rd2, [_Z15NormalizeKernelPKfiiiPf_param_4];
	mov.u32 	%r6, %tid.y;
	mov.u32 	%r7, %ntid.y;
	mov.u32 	%r8, %ctaid.y;
	mad.lo.s32 	%r1, %r7, %r8, %r6;
	mov.u32 	%r9, %tid.x;
	mov.u32 	%r10, %ntid.x;
	mov.u32 	%r11, %ctaid.x;
	mad.lo.s32 	%r2, %r10, %r11, %r9;
	setp.ge.s32 	%p1, %r1, %r5;
	setp.ge.s32 	%p2, %r2, %r4;
	or.pred  	%p3, %p2, %p1;
	@%p3 bra 	$L__BB0_2;
	cvta.to.global.u64 	%rd3, %rd1;
	cvta.to.global.u64 	%rd4, %rd2;
	mad.lo.s32 	%r12, %r3, %r1, %r2;
	mul.wide.s32 	%rd5, %r12, 4;
	add.s64 	%rd6, %rd3, %rd5;
	ld.global.f32 	%f1, [%rd6];
	setp.eq.f32 	%p4, %f1, 0f00000000;
	rcp.rn.f32 	%f2, %f1;
	selp.f32 	%f3, 0f3F800000, %f2, %p4;
	add.s64 	%rd7, %rd4, %rd5;
	ld.global.f32 	%f4, [%rd7];
	mul.f32 	%f5, %f4, %f3;
	st.global.f32 	[%rd7], %f5;
$L__BB0_2:
	ret;

}


// ===== COMPILED SASS (sm_100) =====

	.target	sm_100

	.elftype	@"ET_EXEC"


//--------------------- .note.nv.tkinfo           --------------------------
	.section	.note.nv.tkinfo,"",@"SHT_NOTE"
	.sectionflags	@"SHF_NOTE_NV_TKINFO"
	.tkinfo
        /*0018*/ 	.word	0x00000002
        /*0030*/ 	.string	""
        /*0030*/ 	.string	"ptxas"
        /*0030*/ 	.string	"Cuda compilation tools, release 13.0, V13.0.88"
        /*0030*/ 	.string	"Build cuda_13.0.r13.0/compiler.36424714_0"
        /*0030*/ 	.string	"-arch sm_100 -m 64 "



//--------------------- .note.nv.cuinfo           --------------------------
	.section	.note.nv.cuinfo,"",@"SHT_NOTE"
	.sectionflags	@"SHF_NOTE_NV_CUINFO"
        /*0018*/ 	.short	0x0002
        /*001a*/ 	.short	0x0064
        /*001c*/ 	.short	0x0082
	.zero		2


//--------------------- .nv.info                  --------------------------
	.section	.nv.info,"",@"SHT_CUDA_INFO"
	.align	4


	//----- nvinfo : EIATTR_REGCOUNT
	.align		4
        /*0000*/ 	.byte	0x04, 0x2f
        /*0002*/ 	.short	(.L_1 - .L_0)
	.align		4
.L_0:
        /*0004*/ 	.word	index@(_Z15NormalizeKernelPKfiiiPf)
        /*0008*/ 	.word	0x0000000e


	//----- nvinfo : EIATTR_FRAME_SIZE
	.align		4
.L_1:
        /*000c*/ 	.byte	0x04, 0x11
        /*000e*/ 	.short	(.L_3 - .L_2)
	.align		4
.L_2:
        /*0010*/ 	.word	index@($__internal_0_$__cuda_sm20_rcp_rn_f32_slowpath)
        /*0014*/ 	.word	0x00000000


	//----- nvinfo : EIATTR_FRAME_SIZE
	.align		4
.L_3:
        /*0018*/ 	.byte	0x04, 0x11
        /*001a*/ 	.short	(.L_5 - .L_4)
	.align		4
.L_4:
        /*001c*/ 	.word	index@(_Z15NormalizeKernelPKfiiiPf)
        /*0020*/ 	.word	0x00000000


	//----- nvinfo : EIATTR_MIN_STACK_SIZE
	.align		4
.L_5:
        /*0024*/ 	.byte	0x04, 0x12
        /*0026*/ 	.short	(.L_7 - .L_6)
	.align		4
.L_6:
        /*0028*/ 	.word	index@(_Z15NormalizeKernelPKfiiiPf)
        /*002c*/ 	.word	0x00000000
.L_7:


//--------------------- .nv.compat                --------------------------
	.section	.nv.compat,"",@"SHT_CUDA_COMPAT_INFO"
	.align	4
        /*0000*/ 	.byte	0x02, 0x09, 0x00, 0x00, 0x02, 0x02, 0x01, 0x00, 0x02, 0x05, 0x05, 0x00, 0x03, 0x07, 0x01, 0x01
        /*0010*/ 	.byte	0x02, 0x03, 0x00, 0x00, 0x02, 0x06, 0x01, 0x00, 0x04, 0x0b, 0x08, 0x00, 0x09, 0x00, 0x00, 0x00
        /*0020*/ 	.byte	0x00, 0x00, 0x00, 0x00


//--------------------- .nv.info._Z15NormalizeKernelPKfiiiPf --------------------------
	.section	.nv.info._Z15NormalizeKernelPKfiiiPf,"",@"SHT_CUDA_INFO"
	.sectionflags	@""
	.align	4


	//----- nvinfo : EIATTR_CUDA_API_VERSION
	.align		4
        /*0000*/ 	.byte	0x04, 0x37
        /*0002*/ 	.short	(.L_9 - .L_8)
.L_8:
        /*0004*/ 	.word	0x00000082


	//----- nvinfo : EIATTR_KPARAM_INFO
	.align		4
.L_9:
        /*0008*/ 	.byte	0x04, 0x17
        /*000a*/ 	.short	(.L_11 - .L_10)
.L_10:
        /*000c*/ 	.word	0x00000000
        /*0010*/ 	.short	0x0004
        /*0012*/ 	.short	0x0018
        /*0014*/ 	.byte	0x00, 0xf5, 0x21, 0x00


	//----- nvinfo : EIATTR_KPARAM_INFO
	.align		4
.L_11:
        /*0018*/ 	.byte	0x04, 0x17
        /*001a*/ 	.short	(.L_13 - .L_12)
.L_12:
        /*001c*/ 	.word	0x00000000
        /*0020*/ 	.short	0x0003
        /*0022*/ 	.short	0x0010
        /*0024*/ 	.byte	0x00, 0xf0, 0x11, 0x00


	//----- nvinfo : EIATTR_KPARAM_INFO
	.align		4
.L_13:
        /*0028*/ 	.byte	0x04, 0x17
        /*002a*/ 	.short	(.L_15 - .L_14)
.L_14:
        /*002c*/ 	.word	0x00000000
        /*0030*/ 	.short	0x0002
        /*0032*/ 	.short	0x000c
        /*0034*/ 	.byte	0x00, 0xf0, 0x11, 0x00


	//----- nvinfo : EIATTR_KPARAM_INFO
	.align		4
.L_15:
        /*0038*/ 	.byte	0x04, 0x17
        /*003a*/ 	.short	(.L_17 - .L_16)
.L_16:
        /*003c*/ 	.word	0x00000000
        /*0040*/ 	.short	0x0001
        /*0042*/ 	.short	0x0008
        /*0044*/ 	.byte	0x00, 0xf0, 0x11, 0x00


	//----- nvinfo : EIATTR_KPARAM_INFO
	.align		4
.L_17:
        /*0048*/ 	.byte	0x04, 0x17
        /*004a*/ 	.short	(.L_19 - .L_18)
.L_18:
        /*004c*/ 	.word	0x00000000
        /*0050*/ 	.short	0x0000
        /*0052*/ 	.short	0x0000
        /*0054*/ 	.byte	0x00, 0xf5, 0x21, 0x00


	//----- nvinfo : EIATTR_SPARSE_MMA_MASK
	.align		4
.L_19:
        /*0058*/ 	.byte	0x03, 0x50
        /*005a*/ 	.short	0x0000


	//----- nvinfo : EIATTR_MAXREG_COUNT
	.align		4
        /*005c*/ 	.byte	0x03, 0x1b
        /*005e*/ 	.short	0x00ff


	//----- nvinfo : EIATTR_MERCURY_ISA_VERSION
	.align		4
        /*0060*/ 	.byte	0x03, 0x5f
        /*0062*/ 	.short	0x0101


	//----- nvinfo : EIATTR_VRC_CTA_INIT_COUNT
	.align		4
        /*0064*/ 	.byte	0x02, 0x4a
	.zero		1
	.zero		1


	//----- nvinfo : EIATTR_EXIT_INSTR_OFFSETS
	.align		4
        /*0068*/ 	.byte	0x04, 0x1c
        /*006a*/ 	.short	(.L_21 - .L_20)


	//   ....[0]....
.L_20:
        /*006c*/ 	.word	0x000000c0


	//   ....[1]....
        /*0070*/ 	.word	0x00000270


	//----- nvinfo : EIATTR_CRS_STACK_SIZE
	.align		4
.L_21:
        /*0074*/ 	.byte	0x04, 0x1e
        /*0076*/ 	.short	(.L_23 - .L_22)
.L_22:
        /*0078*/ 	.word	0x00000000


	//----- nvinfo : EIATTR_CBANK_PARAM_SIZE
	.align		4
.L_23:
        /*007c*/ 	.byte	0x03, 0x19
        /*007e*/ 	.short	0x0020


	//----- nvinfo : EIATTR_PARAM_CBANK
	.align		4
        /*0080*/ 	.byte	0x04, 0x0a
        /*0082*/ 	.short	(.L_25 - .L_24)
	.align		4
.L_24:
        /*0084*/ 	.word	index@(.nv.constant0._Z15NormalizeKernelPKfiiiPf)
        /*0088*/ 	.short	0x0380
        /*008a*/ 	.short	0x0020


	//----- nvinfo : EIATTR_SW_WAR
	.align		4
.L_25:
        /*008c*/ 	.byte	0x04, 0x36
        /*008e*/ 	.short	(.L_27 - .L_26)
.L_26:
        /*0090*/ 	.word	0x00000008
.L_27:


//--------------------- .nv.callgraph             --------------------------
	.section	.nv.callgraph,"",@"SHT_CUDA_CALLGRAPH"
	.align	4
	.sectionentsize	8
	.align		4
        /*0000*/ 	.word	0x00000000
	.align		4
        /*0004*/ 	.word	0xffffffff
	.align		4
        /*0008*/ 	.word	0x00000000
	.align		4
        /*000c*/ 	.word	0xfffffffe
	.align		4
        /*0010*/ 	.word	0x00000000
	.align		4
        /*0014*/ 	.word	0xfffffffd
	.align		4
        /*0018*/ 	.word	0x00000000
	.align		4
        /*001c*/ 	.word	0xfffffffc


//--------------------- .text._Z15NormalizeKernelPKfiiiPf --------------------------
	.section	.text._Z15NormalizeKernelPKfiiiPf,"ax",@progbits
	.align	128
        .global         _Z15NormalizeKernelPKfiiiPf
        .type           _Z15NormalizeKernelPKfiiiPf,@function
        .size           _Z15NormalizeKernelPKfiiiPf,(.L_x_8 - _Z15NormalizeKernelPKfiiiPf)
        .other          _Z15NormalizeKernelPKfiiiPf,@"STO_CUDA_ENTRY STV_DEFAULT"
_Z15NormalizeKernelPKfiiiPf:
.text._Z15NormalizeKernelPKfiiiPf:
[----:B------:R-:W-:Y:S01]  /*0000*/  LDC R1, c[0x0][0x37c] ;  /* 0x0000df00ff017b82 */ /* 0x000fe20000000800 */
[----:B------:R-:W0:Y:S01]  /*0010*/  S2R R3, SR_TID.Y ;  /* 0x0000000000037919 */ /* 0x000e220000002200 */
[----:B------:R-:W0:Y:S01]  /*0020*/  LDCU UR4, c[0x0][0x364] ;  /* 0x00006c80ff0477ac */ /* 0x000e220008000800 */
[----:B------:R-:W0:Y:S01]  /*0030*/  S2R R0, SR_CTAID.Y ;  /* 0x0000000000007919 */ /* 0x000e220000002600 */
[----:B------:R-:W1:Y:S01]  /*0040*/  LDCU UR5, c[0x0][0x360] ;  /* 0x00006c00ff0577ac */ /* 0x000e620008000800 */
[----:B------:R-:W1:Y:S01]  /*0050*/  S2R R2, SR_TID.X ;  /* 0x0000000000027919 */ /* 0x000e620000002100 */
[----:B------:R-:W2:Y:S01]  /*0060*/  LDCU.64 UR6, c[0x0][0x388] ;  /* 0x00007100ff0677ac */ /* 0x000ea20008000a00 */
[----:B------:R-:W1:Y:S01]  /*0070*/  S2R R5, SR_CTAID.X ;  /* 0x0000000000057919 */ /* 0x000e620000002500 */
[----:B0-----:R-:W-:-:S05]  /*0080*/  IMAD R3, R0, UR4, R3 ;  /* 0x0000000400037c24 */ /* 0x001fca000f8e0203 */
[----:B--2---:R-:W-:Y:S01]  /*0090*/  ISETP.GE.AND P0, PT, R3, UR7, PT ;  /* 0x0000000703007c0c */ /* 0x004fe2000bf06270 */
[----:B-1----:R-:W-:-:S05]  /*00a0*/  IMAD R0, R5, UR5, R2 ;  /* 0x0000000505007c24 */ /* 0x002fca000f8e0202 */
[----:B------:R-:W-:-:S13]  /*00b0*/  ISETP.GE.OR P0, PT, R0, UR6, P0 ;  /* 0x0000000600007c0c */ /* 0x000fda0008706670 */
[----:B------:R-:W-:Y:S05]  /*00c0*/  @P0 EXIT ;  /* 0x000000000000094d */ /* 0x000fea0003800000 */
[----:B------:R-:W0:Y:S01]  /*00d0*/  LDC.64 R4, c[0x0][0x380] ;  /* 0x0000e000ff047b82 */ /* 0x000e220000000a00 */
[----:B------:R-:W1:Y:S01]  /*00e0*/  LDCU UR6, c[0x0][0x390] ;  /* 0x00007200ff0677ac */ /* 0x000e620008000800 */
[----:B------:R-:W2:Y:S01]  /*00f0*/  LDCU.64 UR4, c[0x0][0x358] ;  /* 0x00006b00ff0477ac */ /* 0x000ea20008000a00 */
[----:B-1----:R-:W-:-:S04]  /*0100*/  IMAD R3, R3, UR6, R0 ;  /* 0x0000000603037c24 */ /* 0x002fc8000f8e0200 */
[----:B0-----:R-:W-:-:S05]  /*0110*/  IMAD.WIDE R4, R3, 0x4, R4 ;  /* 0x0000000403047825 */ /* 0x001fca00078e0204 */
[----:B--2---:R-:W2:Y:S01]  /*0120*/  LDG.E R0, desc[UR4][R4.64] ;  /* 0x0000000404007981 */ /* 0x004ea2000c1e1900 */
[----:B------:R-:W-:Y:S01]  /*0130*/  BSSY.RECONVERGENT B0, `(.L_x_0) ;  /* 0x000000d000007945 */ /* 0x000fe20003800200 */
[C---:B--2---:R-:W-:Y:S01]  /*0140*/  VIADD R2, R0.reuse, 0x1800000 ;  /* 0x0180000000027836 */ /* 0x044fe20000000000 */
[----:B------:R-:W-:-:S04]  /*0150*/  FSETP.NEU.AND P3, PT, R0, RZ, PT ;  /* 0x000000ff0000720b */ /* 0x000fc80003f6d000 */
[----:B------:R-:W-:-:S04]  /*0160*/  LOP3.LUT R2, R2, 0x7f800000, RZ, 0xc0, !PT ;  /* 0x7f80000002027812 */ /* 0x000fc800078ec0ff */
[----:B------:R-:W-:-:S13]  /*0170*/  ISETP.GT.U32.AND P0, PT, R2, 0x1ffffff, PT ;  /* 0x01ffffff0200780c */ /* 0x000fda0003f04070 */
[----:B------:R-:W-:Y:S05]  /*0180*/  @P0 BRA `(.L_x_1) ;  /* 0x00000000000c0947 */ /* 0x000fea0003800000 */
[----:B------:R-:W-:-:S07]  /*0190*/  MOV R4, 0x1b0 ;  /* 0x000001b000047802 */ /* 0x000fce0000000f00 */
[----:B------:R-:W-:Y:S05]  /*01a0*/  CALL.REL.NOINC `($__internal_0_$__cuda_sm20_rcp_rn_f32_slowpath) ;  /* 0x0000000000347944 */ /* 0x000fea0003c00000 */
[----:B------:R-:W-:Y:S05]  /*01b0*/  BRA `(.L_x_2) ;  /* 0x0000000000107947 */ /* 0x000fea0003800000 */
.L_x_1:
[----:B------:R-:W0:Y:S02]  /*01c0*/  MUFU.RCP R5, R0 ;  /* 0x0000000000057308 */ /* 0x000e240000001000 */
[----:B0-----:R-:W-:-:S04]  /*01d0*/  FFMA R2, R0, R5, -1 ;  /* 0xbf80000000027423 */ /* 0x001fc80000000005 */
[----:B------:R-:W-:-:S04]  /*01e0*/  FADD.FTZ R2, -R2, -RZ ;  /* 0x800000ff02027221 */ /* 0x000fc80000010100 */
[----:B------:R-:W-:-:S07]  /*01f0*/  FFMA R6, R5, R2, R5 ;  /* 0x0000000205067223 */ /* 0x000fce0000000005 */
.L_x_2:
[----:B------:R-:W-:Y:S05]  /*0200*/  BSYNC.RECONVERGENT B0 ;  /* 0x0000000000007941 */ /* 0x000fea0003800200 */
.L_x_0:
[----:B------:R-:W0:Y:S02]  /*0210*/  LDC.64 R4, c[0x0][0x398] ;  /* 0x0000e600ff047b82 */ /* 0x000e240000000a00 */
[----:B0-----:R-:W-:-:S05]  /*0220*/  IMAD.WIDE R2, R3, 0x4, R4 ;  /* 0x0000000403027825 */ /* 0x001fca00078e0204 */
[----:B------:R-:W2:Y:S01]  /*0230*/  LDG.E R5, desc[UR4][R2.64] ;  /* 0x0000000402057981 */ /* 0x000ea2000c1e1900 */
[----:B------:R-:W-:-:S05]  /*0240*/  FSEL R6, R6, 1, P3 ;  /* 0x3f80000006067808 */ /* 0x000fca0001800000 */
[----:B--2---:R-:W-:-:S05]  /*0250*/  FMUL R5, R6, R5 ;  /* 0x0000000506057220 */ /* 0x004fca0000400000 */
[----:B------:R-:W-:Y:S01]  /*0260*/  STG.E desc[UR4][R2.64], R5 ;  /* 0x0000000502007986 */ /* 0x000fe2000c101904 */
[----:B------:R-:W-:Y:S05]  /*0270*/  EXIT ;  /* 0x000000000000794d */ /* 0x000fea0003800000 */
        .weak           $__internal_0_$__cuda_sm20_rcp_rn_f32_slowpath
        .type           $__internal_0_$__cuda_sm20_rcp_rn_f32_slowpath,@function
        .size           $__internal_0_$__cuda_sm20_rcp_rn_f32_slowpath,(.L_x_8 - $__internal_0_$__cuda_sm20_rcp_rn_f32_slowpath)
$__internal_0_$__cuda_sm20_rcp_rn_f32_slowpath:
[----:B------:R-:W-:Y:S01]  /*0280*/  IMAD.SHL.U32 R2, R0, 0x2, RZ ;  /* 0x0000000200027824 */ /* 0x000fe200078e00ff */
[----:B------:R-:W-:Y:S04]  /*0290*/  BSSY.RECONVERGENT B1, `(.L_x_3) ;  /* 0x0000030000017945 */ /* 0x000fe80003800200 */
[----:B------:R-:W-:-:S04]  /*02a0*/  SHF.R.U32.HI R2, RZ, 0x18, R2 ;  /* 0x00000018ff027819 */ /* 0x000fc80000011602 */
[----:B------:R-:W-:-:S13]  /*02b0*/  ISETP.NE.U32.AND P0, PT, R2, RZ, PT ;  /* 0x000000ff0200720c */ /* 0x000fda0003f05070 */
[----:B------:R-:W-:Y:S05]  /*02c0*/  @P0 BRA `(.L_x_4) ;  /* 0x0000000000280947 */ /* 0x000fea0003800000 */
[----:B------:R-:W-:-:S05]  /*02d0*/  IMAD.SHL.U32 R2, R0, 0x2, RZ ;  /* 0x0000000200027824 */ /* 0x000fca00078e00ff */
[----:B------:R-:W-:-:S13]  /*02e0*/  ISETP.NE.AND P0, PT, R2, RZ, PT ;  /* 0x000000ff0200720c */ /* 0x000fda0003f05270 */
[----:B------:R-:W-:Y:S01]  /*02f0*/  @P0 FFMA R6, R0, 1.84467440737095516160e+19, RZ ;  /* 0x5f80000000060823 */ /* 0x000fe200000000ff */
[----:B------:R-:W-:Y:S08]  /*0300*/  @!P0 MUFU.RCP R5, R0 ;  /* 0x0000000000058308 */ /* 0x000ff00000001000 */
[----:B------:R-:W0:Y:S02]  /*0310*/  @P0 MUFU.RCP R7, R6 ;  /* 0x0000000600070308 */ /* 0x000e240000001000 */
[----:B0-----:R-:W-:-:S04]  /*0320*/  @P0 FFMA R2, R6, R7, -1 ;  /* 0xbf80000006020423 */ /* 0x001fc80000000007 */
[----:B------:R-:W-:-:S04]  /*0330*/  @P0 FADD.FTZ R2, -R2, -RZ ;  /* 0x800000ff02020221 */ /* 0x000fc80000010100 */
[----:B------:R-:W-:-:S04]  /*0340*/  @P0 FFMA R2, R7, R2, R7 ;  /* 0x0000000207020223 */ /* 0x000fc80000000007 */
[----:B------:R-:W-:Y:S01]  /*0350*/  @P0 FFMA R5, R2, 1.84467440737095516160e+19, RZ ;  /* 0x5f80000002050823 */ /* 0x000fe200000000ff */
[----:B------:R-:W-:Y:S06]  /*0360*/  BRA `(.L_x_5) ;  /* 0x0000000000887947 */ /* 0x000fec0003800000 */
.L_x_4:
[----:B------:R-:W-:-:S05]  /*0370*/  VIADD R5, R2, 0xffffff03 ;  /* 0xffffff0302057836 */ /* 0x000fca0000000000 */
[----:B------:R-:W-:-:S13]  /*0380*/  ISETP.GT.U32.AND P0, PT, R5, 0x1, PT ;  /* 0x000000010500780c */ /* 0x000fda0003f04070 */
[----:B------:R-:W-:Y:S05]  /*0390*/  @P0 BRA `(.L_x_6) ;  /* 0x0000000000780947 */ /* 0x000fea0003800000 */
[----:B------:R-:W-:Y:S01]  /*03a0*/  LOP3.LUT R6, R0, 0x7fffff, RZ, 0xc0, !PT ;  /* 0x007fffff00067812 */ /* 0x000fe200078ec0ff */
[----:B------:R-:W-:-:S03]  /*03b0*/  IMAD.MOV.U32 R10, RZ, RZ, 0x3 ;  /* 0x00000003ff0a7424 */ /* 0x000fc600078e00ff */
[----:B------:R-:W-:Y:S02]  /*03c0*/  LOP3.LUT R6, R6, 0x3f800000, RZ, 0xfc, !PT ;  /* 0x3f80000006067812 */ /* 0x000fe400078efcff */
[----:B------:R-:W-:Y:S02]  /*03d0*/  SHF.L.U32 R11, R10, R5, RZ ;  /* 0x000000050a0b7219 */ /* 0x000fe400000006ff */
[----:B------:R-:W0:Y:S02]  /*03e0*/  MUFU.RCP R7, R6 ;  /* 0x0000000600077308 */ /* 0x000e240000001000 */
[----:B0-----:R-:W-:-:S04]  /*03f0*/  FFMA R8, R6, R7, -1 ;  /* 0xbf80000006087423 */ /* 0x001fc80000000007 */
[----:B------:R-:W-:-:S04]  /*0400*/  FADD.FTZ R8, -R8, -RZ ;  /* 0x800000ff08087221 */ /* 0x000fc80000010100 */
[CCC-:B------:R-:W-:Y:S01]  /*0410*/  FFMA.RM R9, R7.reuse, R8.reuse, R7.reuse ;  /* 0x0000000807097223 */ /* 0x1c0fe20000004007 */
[----:B------:R-:W-:-:S04]  /*0420*/  FFMA.RP R8, R7, R8, R7 ;  /* 0x0000000807087223 */ /* 0x000fc80000008007 */
[C---:B------:R-:W-:Y:S02]  /*0430*/  LOP3.LUT R7, R9.reuse, 0x7fffff, RZ, 0xc0, !PT ;  /* 0x007fffff09077812 */ /* 0x040fe400078ec0ff */
[----:B------:R-:W-:Y:S02]  /*0440*/  FSETP.NEU.FTZ.AND P0, PT, R9, R8, PT ;  /* 0x000000080900720b */ /* 0x000fe40003f1d000 */
[----:B------:R-:W-:Y:S02]  /*0450*/  LOP3.LUT R8, R7, 0x800000, RZ, 0xfc, !PT ;  /* 0x0080000007087812 */ /* 0x000fe400078efcff */
[----:B------:R-:W-:Y:S02]  /*0460*/  SEL R7, RZ, 0xffffffff, !P0 ;  /* 0xffffffffff077807 */ /* 0x000fe40004000000 */
[----:B------:R-:W-:-:S03]  /*0470*/  LOP3.LUT R6, R11, R8, RZ, 0xc0, !PT ;  /* 0x000000080b067212 */ /* 0x000fc600078ec0ff */
[----:B------:R-:W-:Y:S01]  /*0480*/  IMAD.MOV R7, RZ, RZ, -R7 ;  /* 0x000000ffff077224 */ /* 0x000fe200078e0a07 */
[----:B------:R-:W-:-:S04]  /*0490*/  SHF.R.U32.HI R6, RZ, R5, R6 ;  /* 0x00000005ff067219 */ /* 0x000fc80000011606 */
[----:B------:R-:W-:Y:S02]  /*04a0*/  LOP3.LUT P1, RZ, R7, R5, R8, 0xf8, !PT ;  /* 0x0000000507ff7212 */ /* 0x000fe4000782f808 */
[C---:B------:R-:W-:Y:S02]  /*04b0*/  LOP3.LUT P0, RZ, R6.reuse, 0x1, RZ, 0xc0, !PT ;  /* 0x0000000106ff7812 */ /* 0x040fe4000780c0ff */
[----:B------:R-:W-:-:S04]  /*04c0*/  LOP3.LUT P2, RZ, R6, 0x2, RZ, 0xc0, !PT ;  /* 0x0000000206ff7812 */ /* 0x000fc8000784c0ff */
[----:B------:R-:W-:Y:S02]  /*04d0*/  PLOP3.LUT P0, PT, P0, P1, P2, 0xe0, 0x0 ;  /* 0x000000000000781c */ /* 0x000fe40000703c20 */
[----:B------:R-:W-:Y:S02]  /*04e0*/  LOP3.LUT P1, RZ, R0, 0x7fffff, RZ, 0xc0, !PT ;  /* 0x007fffff00ff7812 */ /* 0x000fe4000782c0ff */
[----:B------:R-:W-:-:S04]  /*04f0*/  SEL R5, RZ, 0x1, !P0 ;  /* 0x00000001ff057807 */ /* 0x000fc80004000000 */
[----:B------:R-:W-:-:S04]  /*0500*/  IADD3 R5, PT, PT, -R5, RZ, RZ ;  /* 0x000000ff05057210 */ /* 0x000fc80007ffe1ff */
[----:B------:R-:W-:Y:S01]  /*0510*/  ISETP.GE.AND P0, PT, R5, RZ, PT ;  /* 0x000000ff0500720c */ /* 0x000fe20003f06270 */
[----:B------:R-:W-:-:S05]  /*0520*/  VIADD R5, R2, 0xffffff04 ;  /* 0xffffff0402057836 */ /* 0x000fca0000000000 */
[----:B------:R-:W-:-:S07]  /*0530*/  SHF.R.U32.HI R5, RZ, R5, R8 ;  /* 0x00000005ff057219 */ /* 0x000fce0000011608 */
[----:B------:R-:W-:-:S04]  /*0540*/  @!P0 VIADD R5, R5, 0x1 ;  /* 0x0000000105058836 */ /* 0x000fc80000000000 */
[----:B------:R-:W-:-:S05]  /*0550*/  @!P1 IMAD.SHL.U32 R5, R5, 0x2, RZ ;  /* 0x0000000205059824 */ /* 0x000fca00078e00ff */
[----:B------:R-:W-:Y:S01]  /*0560*/  LOP3.LUT R5, R5, 0x80000000, R0, 0xf8, !PT ;  /* 0x8000000005057812 */ /* 0x000fe200078ef800 */
[----:B------:R-:W-:Y:S06]  /*0570*/  BRA `(.L_x_5) ;  /* 0x0000000000047947 */ /* 0x000fec0003800000 */
.L_x_6:
[----:B------:R0:W1:Y:S02]  /*0580*/  MUFU.RCP R5, R0 ;  /* 0x0000000000057308 */ /* 0x0000640000001000 */
.L_x_5:
[----:B------:R-:W-:Y:S05]  /*0590*/  BSYNC.RECONVERGENT B1 ;  /* 0x0000000000017941 */ /* 0x000fea0003800200 */
.L_x_3:
[----:B-1----:R-:W-:Y:S01]  /*05a0*/  MOV R6, R5 ;  /* 0x0000000500067202 */ /* 0x002fe20000000f00 */
[----:B------:R-:W-:-:S04]  /*05b0*/  IMAD.MOV.U32 R5, RZ, RZ, 0x0 ;  /* 0x00000000ff057424 */ /* 0x000fc800078e00ff */
[----:B0-----:R-:W-:Y:S05]  /*05c0*/  RET.REL.NODEC R4 `(_Z15NormalizeKernelPKfiiiPf) ;  /* 0xfffffff8048c7950 */ /* 0x001fea0003c3ffff */
.L_x_7:
[----:B------:R-:W-:-:S00]  /*05d0*/  BRA `(.L_x_7) ;  /* 0xfffffffc00fc7947 */ /* 0x000fc0000383ffff */
[----:B------:R-:W-:-:S00]  /*05e0*/  NOP ;  /* 0x0000000000007918 */ /* 0x000fc00000000000 */
        /* <DEDUP_REMOVED lines=9> */
.L_x_8:


//--------------------- .nv.shared.reserved.0     --------------------------
	.section	.nv.shared.reserved.0,"aw",@nobits
	.weak		__nv_reservedSMEM_offset_0_alias
	.size		__nv_reservedSMEM_offset_0_alias, 0, 64
	.other		__nv_reservedSMEM_offset_0_alias,@"STO_CUDA_RESERVED_SHARED STV_DEFAULT"
__nv_reservedSMEM_offset_0_alias:
	.zero		0
	.zero		64


//--------------------- .nv.constant0._Z15NormalizeKernelPKfiiiPf --------------------------
	.section	.nv.constant0._Z15NormalizeKernelPKfiiiPf,"a",@progbits
	.sectionflags	@""
	.align	4
.nv.constant0._Z15NormalizeKernelPKfiiiPf:
	.zero		928


//--------------------- SYMBOLS --------------------------

	.type		.nv.reservedSmem.offset0,@object
	.size		.nv.reservedSmem.offset0,0x4
